//
// Generated by NVIDIA NVVM Compiler
//
// Compiler Build ID: CL-36424714
// Cuda compilation tools, release 13.0, V13.0.88
// Based on NVVM 20.0.0
//

.version 9.0
.target sm_100
.address_size 64

	// .globl	_Z22multiply_kernel_stupid6MatrixS_S_

.visible .entry _Z22multiply_kernel_stupid6MatrixS_S_(
	.param .align 8 .b8 _Z22multiply_kernel_stupid6MatrixS_S__param_0[16],
	.param .align 8 .b8 _Z22multiply_kernel_stupid6MatrixS_S__param_1[16],
	.param .align 8 .b8 _Z22multiply_kernel_stupid6MatrixS_S__param_2[16]
)
{
	.reg .pred 	%p<10>;
	.reg .b32 	%r<172>;
	.reg .b64 	%rd<54>;

	ld.param.u64 	%rd4, [_Z22multiply_kernel_stupid6MatrixS_S__param_2+8];
	ld.param.u32 	%r2, [_Z22multiply_kernel_stupid6MatrixS_S__param_1];
	ld.param.u32 	%r1, [_Z22multiply_kernel_stupid6MatrixS_S__param_0+4];
	ld.param.u64 	%rd5, [_Z22multiply_kernel_stupid6MatrixS_S__param_1+8];
	ld.param.u64 	%rd6, [_Z22multiply_kernel_stupid6MatrixS_S__param_0+8];
	ld.param.v2.u32 	{%r50, %r51}, [_Z22multiply_kernel_stupid6MatrixS_S__param_2];
	cvta.to.global.u64 	%rd1, %rd6;
	cvta.to.global.u64 	%rd2, %rd5;
	mov.u32 	%r53, %tid.x;
	mov.u32 	%r54, %ctaid.x;
	mov.u32 	%r55, %ntid.x;
	mad.lo.s32 	%r3, %r54, %r55, %r53;
	div.s32 	%r4, %r3, %r51;
	mul.lo.s32 	%r56, %r4, %r51;
	sub.s32 	%r156, %r3, %r56;
	mul.lo.s32 	%r157, %r4, %r1;
	add.s32 	%r7, %r156, 1;
	mad.lo.s32 	%r57, %r1, %r156, %r1;
	setp.ge.s32 	%p1, %r157, %r57;
	mov.b32 	%r171, 0;
	@%p1 bra 	$L__BB0_13;
	sub.s32 	%r60, %r7, %r4;
	mul.lo.s32 	%r8, %r1, %r60;
	add.s32 	%r61, %r8, -1;
	and.b32  	%r9, %r8, 15;
	setp.lt.u32 	%p2, %r61, 15;
	mov.b32 	%r171, 0;
	@%p2 bra 	$L__BB0_4;
	shl.b32 	%r10, %r2, 4;
	and.b32  	%r63, %r8, -16;
	neg.s32 	%r151, %r63;
	add.s64 	%rd3, %rd1, 32;
	mov.b32 	%r171, 0;
	mul.wide.s32 	%rd11, %r2, 4;
$L__BB0_3:
	.pragma "nounroll";
	mul.wide.s32 	%rd7, %r157, 4;
	add.s64 	%rd8, %rd3, %rd7;
	ld.global.u32 	%r64, [%rd8+-32];
	mul.wide.s32 	%rd9, %r156, 4;
	add.s64 	%rd10, %rd2, %rd9;
	ld.global.u32 	%r65, [%rd10];
	mad.lo.s32 	%r66, %r65, %r64, %r171;
	ld.global.u32 	%r67, [%rd8+-28];
	add.s64 	%rd12, %rd10, %rd11;
	ld.global.u32 	%r68, [%rd12];
	mad.lo.s32 	%r69, %r68, %r67, %r66;
	ld.global.u32 	%r70, [%rd8+-24];
	add.s64 	%rd13, %rd12, %rd11;
	ld.global.u32 	%r71, [%rd13];
	mad.lo.s32 	%r72, %r71, %r70, %r69;
	ld.global.u32 	%r73, [%rd8+-20];
	add.s64 	%rd14, %rd13, %rd11;
	ld.global.u32 	%r74, [%rd14];
	mad.lo.s32 	%r75, %r74, %r73, %r72;
	ld.global.u32 	%r76, [%rd8+-16];
	add.s64 	%rd15, %rd14, %rd11;
	ld.global.u32 	%r77, [%rd15];
	mad.lo.s32 	%r78, %r77, %r76, %r75;
	ld.global.u32 	%r79, [%rd8+-12];
	add.s64 	%rd16, %rd15, %rd11;
	ld.global.u32 	%r80, [%rd16];
	mad.lo.s32 	%r81, %r80, %r79, %r78;
	ld.global.u32 	%r82, [%rd8+-8];
	add.s64 	%rd17, %rd16, %rd11;
	ld.global.u32 	%r83, [%rd17];
	mad.lo.s32 	%r84, %r83, %r82, %r81;
	ld.global.u32 	%r85, [%rd8+-4];
	add.s64 	%rd18, %rd17, %rd11;
	ld.global.u32 	%r86, [%rd18];
	mad.lo.s32 	%r87, %r86, %r85, %r84;
	ld.global.u32 	%r88, [%rd8];
	add.s64 	%rd19, %rd18, %rd11;
	ld.global.u32 	%r89, [%rd19];
	mad.lo.s32 	%r90, %r89, %r88, %r87;
	ld.global.u32 	%r91, [%rd8+4];
	add.s64 	%rd20, %rd19, %rd11;
	ld.global.u32 	%r92, [%rd20];
	mad.lo.s32 	%r93, %r92, %r91, %r90;
	ld.global.u32 	%r94, [%rd8+8];
	add.s64 	%rd21, %rd20, %rd11;
	ld.global.u32 	%r95, [%rd21];
	mad.lo.s32 	%r96, %r95, %r94, %r93;
	ld.global.u32 	%r97, [%rd8+12];
	add.s64 	%rd22, %rd21, %rd11;
	ld.global.u32 	%r98, [%rd22];
	mad.lo.s32 	%r99, %r98, %r97, %r96;
	ld.global.u32 	%r100, [%rd8+16];
	add.s64 	%rd23, %rd22, %rd11;
	ld.global.u32 	%r101, [%rd23];
	mad.lo.s32 	%r102, %r101, %r100, %r99;
	ld.global.u32 	%r103, [%rd8+20];
	add.s64 	%rd24, %rd23, %rd11;
	ld.global.u32 	%r104, [%rd24];
	mad.lo.s32 	%r105, %r104, %r103, %r102;
	ld.global.u32 	%r106, [%rd8+24];
	add.s64 	%rd25, %rd24, %rd11;
	ld.global.u32 	%r107, [%rd25];
	mad.lo.s32 	%r108, %r107, %r106, %r105;
	ld.global.u32 	%r109, [%rd8+28];
	add.s64 	%rd26, %rd25, %rd11;
	ld.global.u32 	%r110, [%rd26];
	mad.lo.s32 	%r171, %r110, %r109, %r108;
	add.s32 	%r157, %r157, 16;
	add.s32 	%r156, %r156, %r10;
	add.s32 	%r151, %r151, 16;
	setp.ne.s32 	%p3, %r151, 0;
	@%p3 bra 	$L__BB0_3;
$L__BB0_4:
	setp.eq.s32 	%p4, %r9, 0;
	@%p4 bra 	$L__BB0_13;
	and.b32  	%r24, %r8, 7;
	setp.lt.u32 	%p5, %r9, 8;
	@%p5 bra 	$L__BB0_7;
	mul.wide.s32 	%rd27, %r157, 4;
	add.s64 	%rd28, %rd1, %rd27;
	ld.global.u32 	%r112, [%rd28];
	mul.wide.s32 	%rd29, %r156, 4;
	add.s64 	%rd30, %rd2, %rd29;
	ld.global.u32 	%r113, [%rd30];
	mad.lo.s32 	%r114, %r113, %r112, %r171;
	ld.global.u32 	%r115, [%rd28+4];
	mul.wide.s32 	%rd31, %r2, 4;
	add.s64 	%rd32, %rd30, %rd31;
	ld.global.u32 	%r116, [%rd32];
	mad.lo.s32 	%r117, %r116, %r115, %r114;
	ld.global.u32 	%r118, [%rd28+8];
	add.s64 	%rd33, %rd32, %rd31;
	ld.global.u32 	%r119, [%rd33];
	mad.lo.s32 	%r120, %r119, %r118, %r117;
	ld.global.u32 	%r121, [%rd28+12];
	add.s64 	%rd34, %rd33, %rd31;
	ld.global.u32 	%r122, [%rd34];
	mad.lo.s32 	%r123, %r122, %r121, %r120;
	ld.global.u32 	%r124, [%rd28+16];
	add.s64 	%rd35, %rd34, %rd31;
	ld.global.u32 	%r125, [%rd35];
	mad.lo.s32 	%r126, %r125, %r124, %r123;
	ld.global.u32 	%r127, [%rd28+20];
	add.s64 	%rd36, %rd35, %rd31;
	ld.global.u32 	%r128, [%rd36];
	mad.lo.s32 	%r129, %r128, %r127, %r126;
	ld.global.u32 	%r130, [%rd28+24];
	add.s64 	%rd37, %rd36, %rd31;
	ld.global.u32 	%r131, [%rd37];
	mad.lo.s32 	%r132, %r131, %r130, %r129;
	ld.global.u32 	%r133, [%rd28+28];
	add.s64 	%rd38, %rd37, %rd31;
	ld.global.u32 	%r134, [%rd38];
	mad.lo.s32 	%r171, %r134, %r133, %r132;
	shl.b32 	%r135, %r2, 3;
	add.s32 	%r156, %r135, %r156;
	add.s32 	%r157, %r157, 8;
$L__BB0_7:
	setp.eq.s32 	%p6, %r24, 0;
	@%p6 bra 	$L__BB0_13;
	and.b32  	%r32, %r8, 3;
	setp.lt.u32 	%p7, %r24, 4;
	@%p7 bra 	$L__BB0_10;
	mul.wide.s32 	%rd39, %r157, 4;
	add.s64 	%rd40, %rd1, %rd39;
	ld.global.u32 	%r137, [%rd40];
	mul.wide.s32 	%rd41, %r156, 4;
	add.s64 	%rd42, %rd2, %rd41;
	ld.global.u32 	%r138, [%rd42];
	mad.lo.s32 	%r139, %r138, %r137, %r171;
	ld.global.u32 	%r140, [%rd40+4];
	mul.wide.s32 	%rd43, %r2, 4;
	add.s64 	%rd44, %rd42, %rd43;
	ld.global.u32 	%r141, [%rd44];
	mad.lo.s32 	%r142, %r141, %r140, %r139;
	ld.global.u32 	%r143, [%rd40+8];
	add.s64 	%rd45, %rd44, %rd43;
	ld.global.u32 	%r144, [%rd45];
	mad.lo.s32 	%r145, %r144, %r143, %r142;
	ld.global.u32 	%r146, [%rd40+12];
	add.s64 	%rd46, %rd45, %rd43;
	ld.global.u32 	%r147, [%rd46];
	mad.lo.s32 	%r171, %r147, %r146, %r145;
	shl.b32 	%r148, %r2, 2;
	add.s32 	%r156, %r148, %r156;
	add.s32 	%r157, %r157, 4;
$L__BB0_10:
	setp.eq.s32 	%p8, %r32, 0;
	@%p8 bra 	$L__BB0_13;
	neg.s32 	%r167, %r32;
$L__BB0_12:
	.pragma "nounroll";
	mul.wide.s32 	%rd47, %r156, 4;
	add.s64 	%rd48, %rd2, %rd47;
	mul.wide.s32 	%rd49, %r157, 4;
	add.s64 	%rd50, %rd1, %rd49;
	ld.global.u32 	%r149, [%rd50];
	ld.global.u32 	%r150, [%rd48];
	mad.lo.s32 	%r171, %r150, %r149, %r171;
	add.s32 	%r157, %r157, 1;
	add.s32 	%r156, %r156, %r2;
	add.s32 	%r167, %r167, 1;
	setp.ne.s32 	%p9, %r167, 0;
	@%p9 bra 	$L__BB0_12;
$L__BB0_13:
	cvta.to.global.u64 	%rd51, %rd4;
	mul.wide.s32 	%rd52, %r3, 4;
	add.s64 	%rd53, %rd51, %rd52;
	st.global.u32 	[%rd53], %r171;
	ret;

}


// ===== COMPILED SASS (sm_100) =====

	.target	sm_100

	.elftype	@"ET_EXEC"


//--------------------- .note.nv.tkinfo           --------------------------
	.section	.note.nv.tkinfo,"",@"SHT_NOTE"
	.sectionflags	@"SHF_NOTE_NV_TKINFO"
	.tkinfo
        /*0018*/ 	.word	0x00000002
        /*0030*/ 	.string	""
        /*0030*/ 	.string	"ptxas"
        /*0030*/ 	.string	"Cuda compilation tools, release 13.0, V13.0.88"
        /*0030*/ 	.string	"Build cuda_13.0.r13.0/compiler.36424714_0"
        /*0030*/ 	.string	"-arch sm_100 -m 64 "



//--------------------- .note.nv.cuinfo           --------------------------
	.section	.note.nv.cuinfo,"",@"SHT_NOTE"
	.sectionflags	@"SHF_NOTE_NV_CUINFO"
        /*0018*/ 	.short	0x0002
        /*001a*/ 	.short	0x0064
        /*001c*/ 	.short	0x0082
	.zero		2


//--------------------- .nv.info                  --------------------------
	.section	.nv.info,"",@"SHT_CUDA_INFO"
	.align	4


	//----- nvinfo : EIATTR_REGCOUNT
	.align		4
        /*0000*/ 	.byte	0x04, 0x2f
        /*0002*/ 	.short	(.L_1 - .L_0)
	.align		4
.L_0:
        /*0004*/ 	.word	index@(_Z22multiply_kernel_stupid6MatrixS_S_)
        /*0008*/ 	.word	0x00000020


	//----- nvinfo : EIATTR_FRAME_SIZE
	.align		4
.L_1:
        /*000c*/ 	.byte	0x04, 0x11
        /*000e*/ 	.short	(.L_3 - .L_2)
	.align		4
.L_2:
        /*0010*/ 	.word	index@(_Z22multiply_kernel_stupid6MatrixS_S_)
        /*0014*/ 	.word	0x00000000


	//----- nvinfo : EIATTR_MIN_STACK_SIZE
	.align		4
.L_3:
        /*0018*/ 	.byte	0x04, 0x12
        /*001a*/ 	.short	(.L_5 - .L_4)
	.align		4
.L_4:
        /*001c*/ 	.word	index@(_Z22multiply_kernel_stupid6MatrixS_S_)
        /*0020*/ 	.word	0x00000000
.L_5:


//--------------------- .nv.compat                --------------------------
	.section	.nv.compat,"",@"SHT_CUDA_COMPAT_INFO"
	.align	4
        /*0000*/ 	.byte	0x02, 0x09, 0x00, 0x00, 0x02, 0x02, 0x01, 0x00, 0x02, 0x05, 0x05, 0x00, 0x03, 0x07, 0x01, 0x01
        /*0010*/ 	.byte	0x02, 0x03, 0x00, 0x00, 0x02, 0x06, 0x01, 0x00, 0x04, 0x0b, 0x08, 0x00, 0x09, 0x00, 0x00, 0x00
        /*0020*/ 	.byte	0x00, 0x00, 0x00, 0x00


//--------------------- .nv.info._Z22multiply_kernel_stupid6MatrixS_S_ --------------------------
	.section	.nv.info._Z22multiply_kernel_stupid6MatrixS_S_,"",@"SHT_CUDA_INFO"
	.sectionflags	@""
	.align	4


	//----- nvinfo : EIATTR_CUDA_API_VERSION
	.align		4
        /*0000*/ 	.byte	0x04, 0x37
        /*0002*/ 	.short	(.L_7 - .L_6)
.L_6:
        /*0004*/ 	.word	0x00000082


	//----- nvinfo : EIATTR_KPARAM_INFO
	.align		4
.L_7:
        /*0008*/ 	.byte	0x04, 0x17
        /*000a*/ 	.short	(.L_9 - .L_8)
.L_8:
        /*000c*/ 	.word	0x00000000
        /*0010*/ 	.short	0x0002
        /*0012*/ 	.short	0x0020
        /*0014*/ 	.byte	0x00, 0xf0, 0x41, 0x00


	//----- nvinfo : EIATTR_KPARAM_INFO
	.align		4
.L_9:
        /*0018*/ 	.byte	0x04, 0x17
        /*001a*/ 	.short	(.L_11 - .L_10)
.L_10:
        /*001c*/ 	.word	0x00000000
        /*0020*/ 	.short	0x0001
        /*0022*/ 	.short	0x0010
        /*0024*/ 	.byte	0x00, 0xf0, 0x41, 0x00


	//----- nvinfo : EIATTR_KPARAM_INFO
	.align		4
.L_11:
        /*0028*/ 	.byte	0x04, 0x17
        /*002a*/ 	.short	(.L_13 - .L_12)
.L_12:
        /*002c*/ 	.word	0x00000000
        /*0030*/ 	.short	0x0000
        /*0032*/ 	.short	0x0000
        /*0034*/ 	.byte	0x00, 0xf0, 0x41, 0x00


	//----- nvinfo : EIATTR_SPARSE_MMA_MASK
	.align		4
.L_13:
        /*0038*/ 	.byte	0x03, 0x50
        /*003a*/ 	.short	0x0000


	//----- nvinfo : EIATTR_MAXREG_COUNT
	.align		4
        /*003c*/ 	.byte	0x03, 0x1b
        /*003e*/ 	.short	0x00ff


	//----- nvinfo : EIATTR_MERCURY_ISA_VERSION
	.align		4
        /*0040*/ 	.byte	0x03, 0x5f
        /*0042*/ 	.short	0x0101


	//----- nvinfo : EIATTR_VRC_CTA_INIT_COUNT
	.align		4
        /*0044*/ 	.byte	0x02, 0x4a
	.zero		1
	.zero		1


	//----- nvinfo : EIATTR_EXIT_INSTR_OFFSETS
	.align		4
        /*0048*/ 	.byte	0x04, 0x1c
        /*004a*/ 	.short	(.L_15 - .L_14)


	//   ....[0]....
.L_14:
        /*004c*/ 	.word	0x00000dd0


	//----- nvinfo : EIATTR_CRS_STACK_SIZE
	.align		4
.L_15:
        /*0050*/ 	.byte	0x04, 0x1e
        /*0052*/ 	.short	(.L_17 - .L_16)
.L_16:
        /*0054*/ 	.word	0x00000000


	//----- nvinfo : EIATTR_CBANK_PARAM_SIZE
	.align		4
.L_17:
        /*0058*/ 	.byte	0x03, 0x19
        /*005a*/ 	.short	0x0030


	//----- nvinfo : EIATTR_PARAM_CBANK
	.align		4
        /*005c*/ 	.byte	0x04, 0x0a
        /*005e*/ 	.short	(.L_19 - .L_18)
	.align		4
.L_18:
        /*0060*/ 	.word	index@(.nv.constant0._Z22multiply_kernel_stupid6MatrixS_S_)
        /*0064*/ 	.short	0x0380
        /*0066*/ 	.short	0x0030


	//----- nvinfo : EIATTR_SW_WAR
	.align		4
.L_19:
        /*0068*/ 	.byte	0x04, 0x36
        /*006a*/ 	.short	(.L_21 - .L_20)
.L_20:
        /*006c*/ 	.word	0x00000008
.L_21:


//--------------------- .nv.callgraph             --------------------------
	.section	.nv.callgraph,"",@"SHT_CUDA_CALLGRAPH"
	.align	4
	.sectionentsize	8
	.align		4
        /*0000*/ 	.word	0x00000000
	.align		4
        /*0004*/ 	.word	0xffffffff
	.align		4
        /*0008*/ 	.word	0x00000000
	.align		4
        /*000c*/ 	.word	0xfffffffe
	.align		4
        /*0010*/ 	.word	0x00000000
	.align		4
        /*0014*/ 	.word	0xfffffffd
	.align		4
        /*0018*/ 	.word	0x00000000
	.align		4
        /*001c*/ 	.word	0xfffffffc


//--------------------- .text._Z22multiply_kernel_stupid6MatrixS_S_ --------------------------
	.section	.text._Z22multiply_kernel_stupid6MatrixS_S_,"ax",@progbits
	.align	128
        .global         _Z22multiply_kernel_stupid6MatrixS_S_
        .type           _Z22multiply_kernel_stupid6MatrixS_S_,@function
        .size           _Z22multiply_kernel_stupid6MatrixS_S_,(.L_x_11 - _Z22multiply_kernel_stupid6MatrixS_S_)
        .other          _Z22multiply_kernel_stupid6MatrixS_S_,@"STO_CUDA_ENTRY STV_DEFAULT"
_Z22multiply_kernel_stupid6MatrixS_S_:
.text._Z22multiply_kernel_stupid6MatrixS_S_:
[----:B------:R-:W-:Y:S08]  /*0000*/  LDC R1, c[0x0][0x37c] ;  /* 0x0000df00ff017b82 */ /* 0x000ff00000000800 */
[----:B------:R-:W0:Y:S01]  /*0010*/  LDC R9, c[0x0][0x3a4] ;  /* 0x0000e900ff097b82 */ /* 0x000e220000000800 */
[----:B------:R-:W1:Y:S01]  /*0020*/  S2R R0, SR_TID.X ;  /* 0x0000000000007919 */ /* 0x000e620000002100 */
[----:B------:R-:W-:Y:S01]  /*0030*/  BSSY.RECONVERGENT B0, `(.L_x_0) ;  /* 0x00000d6000007945 */ /* 0x000fe20003800200 */
[----:B------:R-:W-:-:S05]  /*0040*/  HFMA2 R11, -RZ, RZ, 0, 0 ;  /* 0x00000000ff0b7431 */ /* 0x000fca00000001ff */
[----:B------:R-:W1:Y:S08]  /*0050*/  S2UR UR4, SR_CTAID.X ;  /* 0x00000000000479c3 */ /* 0x000e700000002500 */
[----:B------:R-:W1:Y:S01]  /*0060*/  LDC R5, c[0x0][0x360] ;  /* 0x0000d800ff057b82 */ /* 0x000e620000000800 */
[----:B0-----:R-:W-:-:S04]  /*0070*/  IABS R7, R9 ;  /* 0x0000000900077213 */ /* 0x001fc80000000000 */
[----:B------:R-:W0:Y:S01]  /*0080*/  I2F.RP R4, R7 ;  /* 0x0000000700047306 */ /* 0x000e220000209400 */
[----:B-1----:R-:W-:Y:S01]  /*0090*/  IMAD R0, R5, UR4, R0 ;  /* 0x0000000405007c24 */ /* 0x002fe2000f8e0200 */
[----:B------:R-:W1:Y:S06]  /*00a0*/  LDCU.64 UR4, c[0x0][0x358] ;  /* 0x00006b00ff0477ac */ /* 0x000e6c0008000a00 */
[----:B0-----:R-:W0:Y:S02]  /*00b0*/  MUFU.RCP R4, R4 ;  /* 0x0000000400047308 */ /* 0x001e240000001000 */
[----:B0-----:R-:W-:-:S02]  /*00c0*/  IADD3 R2, PT, PT, R4, 0xffffffe, RZ ;  /* 0x0ffffffe04027810 */ /* 0x001fc40007ffe0ff */
[----:B------:R-:W-:-:S04]  /*00d0*/  IABS R4, R0 ;  /* 0x0000000000047213 */ /* 0x000fc80000000000 */
[----:B------:R0:W2:Y:S02]  /*00e0*/  F2I.FTZ.U32.TRUNC.NTZ R3, R2 ;  /* 0x0000000200037305 */ /* 0x0000a4000021f000 */
[----:B0-----:R-:W-:Y:S01]  /*00f0*/  HFMA2 R2, -RZ, RZ, 0, 0 ;  /* 0x00000000ff027431 */ /* 0x001fe200000001ff */
[----:B--2---:R-:W-:-:S05]  /*0100*/  IADD3 R6, PT, PT, RZ, -R3, RZ ;  /* 0x80000003ff067210 */ /* 0x004fca0007ffe0ff */
[----:B------:R-:W-:-:S04]  /*0110*/  IMAD R5, R6, R7, RZ ;  /* 0x0000000706057224 */ /* 0x000fc800078e02ff */
[----:B------:R-:W-:-:S06]  /*0120*/  IMAD.HI.U32 R3, R3, R5, R2 ;  /* 0x0000000503037227 */ /* 0x000fcc00078e0002 */
[----:B------:R-:W-:-:S05]  /*0130*/  IMAD.HI.U32 R3, R3, R4, RZ ;  /* 0x0000000403037227 */ /* 0x000fca00078e00ff */
[----:B------:R-:W-:-:S05]  /*0140*/  IADD3 R5, PT, PT, -R3, RZ, RZ ;  /* 0x000000ff03057210 */ /* 0x000fca0007ffe1ff */
[C---:B------:R-:W-:Y:S02]  /*0150*/  IMAD R2, R7.reuse, R5, R4 ;  /* 0x0000000507027224 */ /* 0x040fe400078e0204 */
[----:B------:R-:W0:Y:S03]  /*0160*/  LDC R4, c[0x0][0x384] ;  /* 0x0000e100ff047b82 */ /* 0x000e260000000800 */
[----:B------:R-:W-:-:S13]  /*0170*/  ISETP.GT.U32.AND P2, PT, R7, R2, PT ;  /* 0x000000020700720c */ /* 0x000fda0003f44070 */
[-C--:B------:R-:W-:Y:S02]  /*0180*/  @!P2 IADD3 R2, PT, PT, R2, -R7.reuse, RZ ;  /* 0x800000070202a210 */ /* 0x080fe40007ffe0ff */
[----:B------:R-:W-:Y:S02]  /*0190*/  @!P2 IADD3 R3, PT, PT, R3, 0x1, RZ ;  /* 0x000000010303a810 */ /* 0x000fe40007ffe0ff */
[----:B------:R-:W-:Y:S02]  /*01a0*/  ISETP.GE.U32.AND P0, PT, R2, R7, PT ;  /* 0x000000070200720c */ /* 0x000fe40003f06070 */
[----:B------:R-:W-:Y:S02]  /*01b0*/  LOP3.LUT R2, R0, R9, RZ, 0x3c, !PT ;  /* 0x0000000900027212 */ /* 0x000fe400078e3cff */
[----:B------:R-:W-:Y:S02]  /*01c0*/  ISETP.NE.AND P2, PT, R9, RZ, PT ;  /* 0x000000ff0900720c */ /* 0x000fe40003f45270 */
[----:B------:R-:W-:-:S07]  /*01d0*/  ISETP.GE.AND P1, PT, R2, RZ, PT ;  /* 0x000000ff0200720c */ /* 0x000fce0003f26270 */
[----:B------:R-:W-:-:S04]  /*01e0*/  @P0 IADD3 R3, PT, PT, R3, 0x1, RZ ;  /* 0x0000000103030810 */ /* 0x000fc80007ffe0ff */
[----:B------:R-:W-:-:S04]  /*01f0*/  MOV R5, R3 ;  /* 0x0000000300057202 */ /* 0x000fc80000000f00 */
[----:B------:R-:W-:Y:S02]  /*0200*/  @!P1 IADD3 R5, PT, PT, -R5, RZ, RZ ;  /* 0x000000ff05059210 */ /* 0x000fe40007ffe1ff */
[----:B------:R-:W-:-:S04]  /*0210*/  @!P2 LOP3.LUT R5, RZ, R9, RZ, 0x33, !PT ;  /* 0x00000009ff05a212 */ /* 0x000fc800078e33ff */
[----:B------:R-:W-:-:S05]  /*0220*/  IADD3 R2, PT, PT, -R5, RZ, RZ ;  /* 0x000000ff05027210 */ /* 0x000fca0007ffe1ff */
[----:B------:R-:W-:Y:S02]  /*0230*/  IMAD R6, R9, R2, R0 ;  /* 0x0000000209067224 */ /* 0x000fe400078e0200 */
[-C--:B0-----:R-:W-:Y:S02]  /*0240*/  IMAD R2, R5, R4.reuse, RZ ;  /* 0x0000000405027224 */ /* 0x081fe400078e02ff */
[----:B------:R-:W-:-:S05]  /*0250*/  IMAD R3, R6, R4, R4 ;  /* 0x0000000406037224 */ /* 0x000fca00078e0204 */
[----:B------:R-:W-:-:S13]  /*0260*/  ISETP.GE.AND P0, PT, R2, R3, PT ;  /* 0x000000030200720c */ /* 0x000fda0003f06270 */
[----:B-1----:R-:W-:Y:S05]  /*0270*/  @P0 BRA `(.L_x_1) ;  /* 0x0000000800c40947 */ /* 0x002fea0003800000 */
[----:B------:R-:W-:Y:S01]  /*0280*/  IADD3 R3, PT, PT, -R5, 0x1, R6 ;  /* 0x0000000105037810 */ /* 0x000fe20007ffe106 */
[----:B------:R-:W-:Y:S01]  /*0290*/  BSSY.RECONVERGENT B1, `(.L_x_2) ;  /* 0x0000056000017945 */ /* 0x000fe20003800200 */
[----:B------:R-:W-:-:S03]  /*02a0*/  MOV R11, RZ ;  /* 0x000000ff000b7202 */ /* 0x000fc60000000f00 */
[----:B------:R-:W-:-:S05]  /*02b0*/  IMAD R3, R3, R4, RZ ;  /* 0x0000000403037224 */ /* 0x000fca00078e02ff */
[C---:B------:R-:W-:Y:S02]  /*02c0*/  IADD3 R5, PT, PT, R3.reuse, -0x1, RZ ;  /* 0xffffffff03057810 */ /* 0x040fe40007ffe0ff */
[----:B------:R-:W-:Y:S02]  /*02d0*/  LOP3.LUT R4, R3, 0xf, RZ, 0xc0, !PT ;  /* 0x0000000f03047812 */ /* 0x000fe400078ec0ff */
[----:B------:R-:W-:Y:S02]  /*02e0*/  ISETP.GE.U32.AND P1, PT, R5, 0xf, PT ;  /* 0x0000000f0500780c */ /* 0x000fe40003f26070 */
[----:B------:R-:W-:-:S11]  /*02f0*/  ISETP.NE.AND P0, PT, R4, RZ, PT ;  /* 0x000000ff0400720c */ /* 0x000fd60003f05270 */
[----:B------:R-:W-:Y:S05]  /*0300*/  @!P1 BRA `(.L_x_3) ;  /* 0x0000000400389947 */ /* 0x000fea0003800000 */
[----:B------:R-:W0:Y:S01]  /*0310*/  LDC.64 R12, c[0x0][0x388] ;  /* 0x0000e200ff0c7b82 */ /* 0x000e220000000a00 */
[----:B------:R-:W-:Y:S02]  /*0320*/  LOP3.LUT R5, R3, 0xfffffff0, RZ, 0xc0, !PT ;  /* 0xfffffff003057812 */ /* 0x000fe400078ec0ff */
[----:B------:R-:W-:Y:S02]  /*0330*/  MOV R11, RZ ;  /* 0x000000ff000b7202 */ /* 0x000fe40000000f00 */
[----:B------:R-:W-:Y:S02]  /*0340*/  IADD3 R5, PT, PT, -R5, RZ, RZ ;  /* 0x000000ff05057210 */ /* 0x000fe40007ffe1ff */
[----:B0-----:R-:W-:-:S04]  /*0350*/  IADD3 R12, P1, PT, R12, 0x20, RZ ;  /* 0x000000200c0c7810 */ /* 0x001fc80007f3e0ff */
[----:B------:R-:W-:-:S09]  /*0360*/  IADD3.X R13, PT, PT, RZ, R13, RZ, P1, !PT ;  /* 0x0000000dff0d7210 */ /* 0x000fd20000ffe4ff */
.L_x_4:
[----:B------:R-:W0:Y:S01]  /*0370*/  LDC.64 R16, c[0x0][0x398] ;  /* 0x0000e600ff107b82 */ /* 0x000e220000000a00 */
[----:B------:R-:W-:-:S05]  /*0380*/  IMAD.WIDE R14, R2, 0x4, R12 ;  /* 0x00000004020e7825 */ /* 0x000fca00078e020c */
[----:B------:R-:W2:Y:S02]  /*0390*/  LDG.E R22, desc[UR4][R14.64+-0x20] ;  /* 0xffffe0040e167981 */ /* 0x000ea4000c1e1900 */
[----:B------:R-:W1:Y:S02]  /*03a0*/  LDC R9, c[0x0][0x390] ;  /* 0x0000e400ff097b82 */ /* 0x000e640000000800 */
[----:B------:R-:W3:Y:S04]  /*03b0*/  LDG.E R8, desc[UR4][R14.64+-0x1c] ;  /* 0xffffe4040e087981 */ /* 0x000ee8000c1e1900 */
[----:B------:R-:W4:Y:S04]  /*03c0*/  LDG.E R28, desc[UR4][R14.64+-0x18] ;  /* 0xffffe8040e1c7981 */ /* 0x000f28000c1e1900 */
[----:B------:R-:W5:Y:S04]  /*03d0*/  LDG.E R19, desc[UR4][R14.64+-0x14] ;  /* 0xffffec040e137981 */ /* 0x000f68000c1e1900 */
[----:B------:R-:W5:Y:S01]  /*03e0*/  LDG.E R7, desc[UR4][R14.64+-0x10] ;  /* 0xfffff0040e077981 */ /* 0x000f62000c1e1900 */
[----:B0-----:R-:W-:-:S05]  /*03f0*/  IMAD.WIDE R16, R6, 0x4, R16 ;  /* 0x0000000406107825 */ /* 0x001fca00078e0210 */
[----:B------:R1:W2:Y:S02]  /*0400*/  LDG.E R26, desc[UR4][R16.64] ;  /* 0x00000004101a7981 */ /* 0x0002a4000c1e1900 */
[----:B-1----:R-:W-:-:S05]  /*0410*/  IMAD.WIDE R16, R9, 0x4, R16 ;  /* 0x0000000409107825 */ /* 0x002fca00078e0210 */
[----:B------:R-:W3:Y:S01]  /*0420*/  LDG.E R23, desc[UR4][R16.64] ;  /* 0x0000000410177981 */ /* 0x000ee2000c1e1900 */
[----:B------:R-:W-:-:S05]  /*0430*/  IMAD.WIDE R20, R9, 0x4, R16 ;  /* 0x0000000409147825 */ /* 0x000fca00078e0210 */
[----:B------:R0:W4:Y:S02]  /*0440*/  LDG.E R27, desc[UR4][R20.64] ;  /* 0x00000004141b7981 */ /* 0x000124000c1e1900 */
[----:B0-----:R-:W-:-:S05]  /*0450*/  IMAD.WIDE R20, R9, 0x4, R20 ;  /* 0x0000000409147825 */ /* 0x001fca00078e0214 */
[----:B------:R-:W5:Y:S01]  /*0460*/  LDG.E R18, desc[UR4][R20.64] ;  /* 0x0000000414127981 */ /* 0x000f62000c1e1900 */
[----:B------:R-:W-:-:S05]  /*0470*/  IMAD.WIDE R24, R9, 0x4, R20 ;  /* 0x0000000409187825 */ /* 0x000fca00078e0214 */
[----:B------:R-:W5:Y:S01]  /*0480*/  LDG.E R10, desc[UR4][R24.64] ;  /* 0x00000004180a7981 */ /* 0x000f62000c1e1900 */
[----:B------:R-:W-:-:S03]  /*0490*/  IMAD.WIDE R16, R9, 0x4, R24 ;  /* 0x0000000409107825 */ /* 0x000fc600078e0218 */
[----:B------:R-:W5:Y:S01]  /*04a0*/  LDG.E R24, desc[UR4][R14.64+-0x4] ;  /* 0xfffffc040e187981 */ /* 0x000f62000c1e1900 */
[----:B--2---:R-:W-:-:S03]  /*04b0*/  IMAD R26, R22, R26, R11 ;  /* 0x0000001a161a7224 */ /* 0x004fc600078e020b */
[----:B------:R0:W2:Y:S04]  /*04c0*/  LDG.E R11, desc[UR4][R16.64] ;  /* 0x00000004100b7981 */ /* 0x0000a8000c1e1900 */
[----:B------:R-:W2:Y:S01]  /*04d0*/  LDG.E R22, desc[UR4][R14.64+-0xc] ;  /* 0xfffff4040e167981 */ /* 0x000ea2000c1e1900 */
[----:B0-----:R-:W-:-:S04]  /*04e0*/  IMAD.WIDE R16, R9, 0x4, R16 ;  /* 0x0000000409107825 */ /* 0x001fc800078e0210 */
[----:B---3--:R-:W-:Y:S02]  /*04f0*/  IMAD R26, R8, R23, R26 ;  /* 0x00000017081a7224 */ /* 0x008fe400078e021a */
[----:B------:R-:W-:Y:S01]  /*0500*/  IMAD.WIDE R20, R9, 0x4, R16 ;  /* 0x0000000409147825 */ /* 0x000fe200078e0210 */
[----:B------:R-:W3:Y:S04]  /*0510*/  LDG.E R23, desc[UR4][R16.64] ;  /* 0x0000000410177981 */ /* 0x000ee8000c1e1900 */
[----:B------:R-:W3:Y:S04]  /*0520*/  LDG.E R8, desc[UR4][R14.64+-0x8] ;  /* 0xfffff8040e087981 */ /* 0x000ee8000c1e1900 */
[----:B------:R0:W3:Y:S01]  /*0530*/  LDG.E R25, desc[UR4][R20.64] ;  /* 0x0000000414197981 */ /* 0x0000e2000c1e1900 */
[----:B----4-:R-:W-:-:S03]  /*0540*/  IMAD R28, R28, R27, R26 ;  /* 0x0000001b1c1c7224 */ /* 0x010fc600078e021a */
[----:B------:R-:W4:Y:S01]  /*0550*/  LDG.E R26, desc[UR4][R14.64] ;  /* 0x000000040e1a7981 */ /* 0x000f22000c1e1900 */
[----:B0-----:R-:W-:-:S05]  /*0560*/  IMAD.WIDE R20, R9, 0x4, R20 ;  /* 0x0000000409147825 */ /* 0x001fca00078e0214 */
[----:B------:R0:W4:Y:S01]  /*0570*/  LDG.E R27, desc[UR4][R20.64] ;  /* 0x00000004141b7981 */ /* 0x000122000c1e1900 */
[----:B------:R-:W-:-:S04]  /*0580*/  IMAD.WIDE R16, R9, 0x4, R20 ;  /* 0x0000000409107825 */ /* 0x000fc800078e0214 */
[----:B-----5:R-:W-:Y:S02]  /*0590*/  IMAD R28, R19, R18, R28 ;  /* 0x00000012131c7224 */ /* 0x020fe400078e021c */
[----:B------:R-:W-:-:S04]  /*05a0*/  IMAD.WIDE R18, R9, 0x4, R16 ;  /* 0x0000000409127825 */ /* 0x000fc800078e0210 */
[----:B------:R-:W-:Y:S02]  /*05b0*/  IMAD R7, R7, R10, R28 ;  /* 0x0000000a07077224 */ /* 0x000fe400078e021c */
[----:B------:R-:W-:Y:S02]  /*05c0*/  IMAD.WIDE R28, R9, 0x4, R18 ;  /* 0x00000004091c7825 */ /* 0x000fe400078e0212 */
[----:B------:R-:W5:Y:S04]  /*05d0*/  LDG.E R18, desc[UR4][R18.64] ;  /* 0x0000000412127981 */ /* 0x000f68000c1e1900 */
[----:B------:R-:W5:Y:S01]  /*05e0*/  LDG.E R19, desc[UR4][R14.64+0x4] ;  /* 0x000004040e137981 */ /* 0x000f62000c1e1900 */
[----:B--2---:R-:W-:-:S03]  /*05f0*/  IMAD R22, R22, R11, R7 ;  /* 0x0000000b16167224 */ /* 0x004fc600078e0207 */
[----:B------:R1:W5:Y:S01]  /*0600*/  LDG.E R7, desc[UR4][R16.64] ;  /* 0x0000000410077981 */ /* 0x000362000c1e1900 */
[----:B------:R-:W-:-:S03]  /*0610*/  IMAD.WIDE R10, R9, 0x4, R28 ;  /* 0x00000004090a7825 */ /* 0x000fc600078e021c */
[----:B------:R-:W2:Y:S01]  /*0620*/  LDG.E R28, desc[UR4][R28.64] ;  /* 0x000000041c1c7981 */ /* 0x000ea2000c1e1900 */
[----:B0-----:R-:W-:-:S03]  /*0630*/  IMAD.WIDE R20, R9, 0x4, R10 ;  /* 0x0000000409147825 */ /* 0x001fc600078e020a */
[----:B------:R-:W2:Y:S01]  /*0640*/  LDG.E R10, desc[UR4][R10.64] ;  /* 0x000000040a0a7981 */ /* 0x000ea2000c1e1900 */
[----:B---3--:R-:W-:-:S03]  /*0650*/  IMAD R22, R8, R23, R22 ;  /* 0x0000001708167224 */ /* 0x008fc600078e0216 */
[----:B------:R-:W3:Y:S04]  /*0660*/  LDG.E R29, desc[UR4][R14.64+0x14] ;  /* 0x000014040e1d7981 */ /* 0x000ee8000c1e1900 */
[----:B------:R-:W2:Y:S01]  /*0670*/  LDG.E R8, desc[UR4][R14.64+0x8] ;  /* 0x000008040e087981 */ /* 0x000ea2000c1e1900 */
[----:B------:R-:W-:-:S03]  /*0680*/  IMAD R22, R24, R25, R22 ;  /* 0x0000001918167224 */ /* 0x000fc600078e0216 */
[----:B------:R-:W3:Y:S01]  /*0690*/  LDG.E R25, desc[UR4][R14.64+0xc] ;  /* 0x00000c040e197981 */ /* 0x000ee2000c1e1900 */
[----:B-1----:R-:W-:-:S03]  /*06a0*/  IMAD.WIDE R16, R9, 0x4, R20 ;  /* 0x0000000409107825 */ /* 0x002fc600078e0214 */
[----:B------:R-:W3:Y:S04]  /*06b0*/  LDG.E R20, desc[UR4][R20.64] ;  /* 0x0000000414147981 */ /* 0x000ee8000c1e1900 */
[----:B------:R-:W3:Y:S01]  /*06c0*/  LDG.E R24, desc[UR4][R16.64] ;  /* 0x0000000410187981 */ /* 0x000ee2000c1e1900 */
[----:B----4-:R-:W-:-:S03]  /*06d0*/  IMAD R26, R26, R27, R22 ;  /* 0x0000001b1a1a7224 */ /* 0x010fc600078e0216 */
[----:B------:R-:W4:Y:S01]  /*06e0*/  LDG.E R27, desc[UR4][R14.64+0x10] ;  /* 0x000010040e1b7981 */ /* 0x000f22000c1e1900 */
[----:B------:R-:W-:-:S03]  /*06f0*/  IMAD.WIDE R22, R9, 0x4, R16 ;  /* 0x0000000409167825 */ /* 0x000fc600078e0210 */
[----:B------:R-:W4:Y:S04]  /*0700*/  LDG.E R11, desc[UR4][R14.64+0x18] ;  /* 0x000018040e0b7981 */ /* 0x000f28000c1e1900 */
[----:B------:R-:W4:Y:S04]  /*0710*/  LDG.E R22, desc[UR4][R22.64] ;  /* 0x0000000416167981 */ /* 0x000f28000c1e1900 */
[----:B------:R-:W4:Y:S01]  /*0720*/  LDG.E R17, desc[UR4][R14.64+0x1c] ;  /* 0x00001c040e117981 */ /* 0x000f22000c1e1900 */
[----:B------:R-:W-:-:S04]  /*0730*/  IADD3 R5, PT, PT, R5, 0x10, RZ ;  /* 0x0000001005057810 */ /* 0x000fc80007ffe0ff */
[----:B------:R-:W-:Y:S02]  /*0740*/  ISETP.NE.AND P1, PT, R5, RZ, PT ;  /* 0x000000ff0500720c */ /* 0x000fe40003f25270 */
[----:B------:R-:W-:Y:S02]  /*0750*/  LEA R6, R9, R6, 0x4 ;  /* 0x0000000609067211 */ /* 0x000fe400078e20ff */
[----:B------:R-:W-:Y:S01]  /*0760*/  IADD3 R2, PT, PT, R2, 0x10, RZ ;  /* 0x0000001002027810 */ /* 0x000fe20007ffe0ff */
[----:B-----5:R-:W-:-:S04]  /*0770*/  IMAD R7, R19, R7, R26 ;  /* 0x0000000713077224 */ /* 0x020fc800078e021a */
[----:B--2---:R-:W-:-:S04]  /*0780*/  IMAD R7, R8, R18, R7 ;  /* 0x0000001208077224 */ /* 0x004fc800078e0207 */
[----:B---3--:R-:W-:-:S04]  /*0790*/  IMAD R7, R25, R28, R7 ;  /* 0x0000001c19077224 */ /* 0x008fc800078e0207 */
[----:B----4-:R-:W-:-:S04]  /*07a0*/  IMAD R7, R27, R10, R7 ;  /* 0x0000000a1b077224 */ /* 0x010fc800078e0207 */
[----:B------:R-:W-:-:S04]  /*07b0*/  IMAD R7, R29, R20, R7 ;  /* 0x000000141d077224 */ /* 0x000fc800078e0207 */
[----:B------:R-:W-:-:S04]  /*07c0*/  IMAD R11, R11, R24, R7 ;  /* 0x000000180b0b7224 */ /* 0x000fc800078e0207 */
[----:B------:R-:W-:Y:S01]  /*07d0*/  IMAD R11, R17, R22, R11 ;  /* 0x00000016110b7224 */ /* 0x000fe200078e020b */
[----:B------:R-:W-:Y:S06]  /*07e0*/  @P1 BRA `(.L_x_4) ;  /* 0xfffffff800e01947 */ /* 0x000fec000383ffff */
.L_x_3:
[----:B------:R-:W-:Y:S05]  /*07f0*/  BSYNC.RECONVERGENT B1 ;  /* 0x0000000000017941 */ /* 0x000fea0003800200 */
.L_x_2:
[----:B------:R-:W-:Y:S05]  /*0800*/  @!P0 BRA `(.L_x_1) ;  /* 0x0000000400608947 */ /* 0x000fea0003800000 */
[----:B------:R-:W-:Y:S01]  /*0810*/  ISETP.GE.U32.AND P0, PT, R4, 0x8, PT ;  /* 0x000000080400780c */ /* 0x000fe20003f06070 */
[----:B------:R-:W-:Y:S01]  /*0820*/  BSSY.RECONVERGENT B1, `(.L_x_5) ;  /* 0x000002a000017945 */ /* 0x000fe20003800200 */
[----:B------:R-:W-:-:S04]  /*0830*/  LOP3.LUT R26, R3, 0x7, RZ, 0xc0, !PT ;  /* 0x00000007031a7812 */ /* 0x000fc800078ec0ff */
[----:B------:R-:W-:-:S07]  /*0840*/  ISETP.NE.AND P1, PT, R26, RZ, PT ;  /* 0x000000ff1a00720c */ /* 0x000fce0003f25270 */
[----:B------:R-:W-:Y:S06]  /*0850*/  @!P0 BRA `(.L_x_6) ;  /* 0x0000000000988947 */ /* 0x000fec0003800000 */
[----:B------:R-:W0:Y:S08]  /*0860*/  LDC.64 R16, c[0x0][0x398] ;  /* 0x0000e600ff107b82 */ /* 0x000e300000000a00 */
[----:B------:R-:W1:Y:S08]  /*0870*/  LDC R7, c[0x0][0x390] ;  /* 0x0000e400ff077b82 */ /* 0x000e700000000800 */
[----:B------:R-:W2:Y:S01]  /*0880*/  LDC.64 R4, c[0x0][0x388] ;  /* 0x0000e200ff047b82 */ /* 0x000ea20000000a00 */
[----:B0-----:R-:W-:-:S05]  /*0890*/  IMAD.WIDE R16, R6, 0x4, R16 ;  /* 0x0000000406107825 */ /* 0x001fca00078e0210 */
[----:B------:R0:W3:Y:S01]  /*08a0*/  LDG.E R10, desc[UR4][R16.64] ;  /* 0x00000004100a7981 */ /* 0x0000e2000c1e1900 */
[----:B-1----:R-:W-:-:S05]  /*08b0*/  IMAD.WIDE R28, R7, 0x4, R16 ;  /* 0x00000004071c7825 */ /* 0x002fca00078e0210 */
[----:B------:R-:W4:Y:S01]  /*08c0*/  LDG.E R21, desc[UR4][R28.64] ;  /* 0x000000041c157981 */ /* 0x000f22000c1e1900 */
[----:B------:R-:W-:-:S04]  /*08d0*/  IMAD.WIDE R18, R7, 0x4, R28 ;  /* 0x0000000407127825 */ /* 0x000fc800078e021c */
[----:B--2---:R-:W-:Y:S01]  /*08e0*/  IMAD.WIDE R4, R2, 0x4, R4 ;  /* 0x0000000402047825 */ /* 0x004fe200078e0204 */
[----:B------:R1:W2:Y:S03]  /*08f0*/  LDG.E R24, desc[UR4][R18.64] ;  /* 0x0000000412187981 */ /* 0x0002a6000c1e1900 */
[C---:B------:R-:W-:Y:S01]  /*0900*/  IMAD.WIDE R12, R7.reuse, 0x4, R18 ;  /* 0x00000004070c7825 */ /* 0x040fe200078e0212 */
[----:B------:R-:W3:Y:S04]  /*0910*/  LDG.E R20, desc[UR4][R4.64] ;  /* 0x0000000404147981 */ /* 0x000ee8000c1e1900 */
[----:B------:R-:W4:Y:S01]  /*0920*/  LDG.E R22, desc[UR4][R4.64+0x4] ;  /* 0x0000040404167981 */ /* 0x000f22000c1e1900 */
[----:B------:R-:W-:-:S03]  /*0930*/  IMAD.WIDE R8, R7, 0x4, R12 ;  /* 0x0000000407087825 */ /* 0x000fc600078e020c */
[----:B------:R-:W2:Y:S01]  /*0940*/  LDG.E R23, desc[UR4][R4.64+0x8] ;  /* 0x0000080404177981 */ /* 0x000ea2000c1e1900 */
[----:B------:R-:W-:-:S03]  /*0950*/  IMAD.WIDE R14, R7, 0x4, R8 ;  /* 0x00000004070e7825 */ /* 0x000fc600078e0208 */
[----:B------:R-:W5:Y:S04]  /*0960*/  LDG.E R12, desc[UR4][R12.64] ;  /* 0x000000040c0c7981 */ /* 0x000f68000c1e1900 */
[----:B------:R-:W5:Y:S01]  /*0970*/  LDG.E R25, desc[UR4][R4.64+0xc] ;  /* 0x00000c0404197981 */ /* 0x000f62000c1e1900 */
[----:B0-----:R-:W-:-:S03]  /*0980*/  IMAD.WIDE R16, R7, 0x4, R14 ;  /* 0x0000000407107825 */ /* 0x001fc600078e020e */
[----:B------:R-:W5:Y:S04]  /*0990*/  LDG.E R8, desc[UR4][R8.64] ;  /* 0x0000000408087981 */ /* 0x000f68000c1e1900 */
[----:B------:R-:W5:Y:S01]  /*09a0*/  LDG.E R27, desc[UR4][R4.64+0x10] ;  /* 0x00001004041b7981 */ /* 0x000f62000c1e1900 */
[----:B-1----:R-:W-:-:S03]  /*09b0*/  IMAD.WIDE R18, R7, 0x4, R16 ;  /* 0x0000000407127825 */ /* 0x002fc600078e0210 */
[----:B------:R-:W5:Y:S04]  /*09c0*/  LDG.E R14, desc[UR4][R14.64] ;  /* 0x000000040e0e7981 */ /* 0x000f68000c1e1900 */
[----:B------:R-:W5:Y:S04]  /*09d0*/  LDG.E R29, desc[UR4][R4.64+0x14] ;  /* 0x00001404041d7981 */ /* 0x000f68000c1e1900 */
[----:B------:R-:W5:Y:S04]  /*09e0*/  LDG.E R28, desc[UR4][R16.64] ;  /* 0x00000004101c7981 */ /* 0x000f68000c1e1900 */
[----:B------:R-:W5:Y:S04]  /*09f0*/  LDG.E R9, desc[UR4][R4.64+0x18] ;  /* 0x0000180404097981 */ /* 0x000f68000c1e1900 */
[----:B------:R-:W5:Y:S04]  /*0a00*/  LDG.E R13, desc[UR4][R4.64+0x1c] ;  /* 0x00001c04040d7981 */ /* 0x000f68000c1e1900 */
[----:B------:R-:W5:Y:S01]  /*0a10*/  LDG.E R18, desc[UR4][R18.64] ;  /* 0x0000000412127981 */ /* 0x000f62000c1e1900 */
[----:B------:R-:W-:-:S02]  /*0a20*/  LEA R6, R7, R6, 0x3 ;  /* 0x0000000607067211 */ /* 0x000fc400078e18ff */
[----:B------:R-:W-:Y:S01]  /*0a30*/  IADD3 R2, PT, PT, R2, 0x8, RZ ;  /* 0x0000000802027810 */ /* 0x000fe20007ffe0ff */
[----:B---3--:R-:W-:-:S04]  /*0a40*/  IMAD R10, R20, R10, R11 ;  /* 0x0000000a140a7224 */ /* 0x008fc800078e020b */
[----:B----4-:R-:W-:-:S04]  /*0a50*/  IMAD R10, R22, R21, R10 ;  /* 0x00000015160a7224 */ /* 0x010fc800078e020a */
[----:B--2---:R-:W-:-:S04]  /*0a60*/  IMAD R10, R23, R24, R10 ;  /* 0x00000018170a7224 */ /* 0x004fc800078e020a */
[----:B-----5:R-:W-:-:S04]  /*0a70*/  IMAD R10, R25, R12, R10 ;  /* 0x0000000c190a7224 */ /* 0x020fc800078e020a */
[----:B------:R-:W-:-:S04]  /*0a80*/  IMAD R8, R27, R8, R10 ;  /* 0x000000081b087224 */ /* 0x000fc800078e020a */
[----:B------:R-:W-:-:S04]  /*0a90*/  IMAD R8, R29, R14, R8 ;  /* 0x0000000e1d087224 */ /* 0x000fc800078e0208 */
[----:B------:R-:W-:-:S04]  /*0aa0*/  IMAD R8, R9, R28, R8 ;  /* 0x0000001c09087224 */ /* 0x000fc800078e0208 */
[----:B------:R-:W-:-:S07]  /*0ab0*/  IMAD R11, R13, R18, R8 ;  /* 0x000000120d0b7224 */ /* 0x000fce00078e0208 */
.L_x_6:
[----:B------:R-:W-:Y:S05]  /*0ac0*/  BSYNC.RECONVERGENT B1 ;  /* 0x0000000000017941 */ /* 0x000fea0003800200 */
.L_x_5:
        /* <DEDUP_REMOVED lines=9> */
[----:B0-----:R-:W-:-:S04]  /*0b60*/  IMAD.WIDE R12, R6, 0x4, R8 ;  /* 0x00000004060c7825 */ /* 0x001fc800078e0208 */
[----:B-1----:R-:W-:Y:S02]  /*0b70*/  IMAD.WIDE R14, R7, 0x4, R12 ;  /* 0x00000004070e7825 */ /* 0x002fe400078e020c */
[----:B------:R-:W3:Y:S02]  /*0b80*/  LDG.E R12, desc[UR4][R12.64] ;  /* 0x000000040c0c7981 */ /* 0x000ee4000c1e1900 */
[----:B--2---:R-:W-:-:S04]  /*0b90*/  IMAD.WIDE R4, R2, 0x4, R4 ;  /* 0x0000000402047825 */ /* 0x004fc800078e0204 */
[C---:B------:R-:W-:Y:S01]  /*0ba0*/  IMAD.WIDE R16, R7.reuse, 0x4, R14 ;  /* 0x0000000407107825 */ /* 0x040fe200078e020e */
[----:B------:R-:W3:Y:S04]  /*0bb0*/  LDG.E R10, desc[UR4][R4.64] ;  /* 0x00000004040a7981 */ /* 0x000ee8000c1e1900 */
[----:B------:R-:W2:Y:S01]  /*0bc0*/  LDG.E R14, desc[UR4][R14.64] ;  /* 0x000000040e0e7981 */ /* 0x000ea2000c1e1900 */
[----:B------:R-:W-:-:S03]  /*0bd0*/  IMAD.WIDE R8, R7, 0x4, R16 ;  /* 0x0000000407087825 */ /* 0x000fc600078e0210 */
[----:B------:R-:W2:Y:S04]  /*0be0*/  LDG.E R19, desc[UR4][R4.64+0x4] ;  /* 0x0000040404137981 */ /* 0x000ea8000c1e1900 */
[----:B------:R-:W4:Y:S04]  /*0bf0*/  LDG.E R18, desc[UR4][R16.64] ;  /* 0x0000000410127981 */ /* 0x000f28000c1e1900 */
[----:B------:R-:W4:Y:S04]  /*0c00*/  LDG.E R21, desc[UR4][R4.64+0x8] ;  /* 0x0000080404157981 */ /* 0x000f28000c1e1900 */
[----:B------:R-:W5:Y:S04]  /*0c10*/  LDG.E R23, desc[UR4][R4.64+0xc] ;  /* 0x00000c0404177981 */ /* 0x000f68000c1e1900 */
[----:B------:R-:W5:Y:S01]  /*0c20*/  LDG.E R8, desc[UR4][R8.64] ;  /* 0x0000000408087981 */ /* 0x000f62000c1e1900 */
[----:B------:R-:W-:-:S02]  /*0c30*/  LEA R6, R7, R6, 0x2 ;  /* 0x0000000607067211 */ /* 0x000fc400078e10ff */
[----:B------:R-:W-:Y:S01]  /*0c40*/  IADD3 R2, PT, PT, R2, 0x4, RZ ;  /* 0x0000000402027810 */ /* 0x000fe20007ffe0ff */
[----:B---3--:R-:W-:-:S04]  /*0c50*/  IMAD R10, R10, R12, R11 ;  /* 0x0000000c0a0a7224 */ /* 0x008fc800078e020b */
[----:B--2---:R-:W-:-:S04]  /*0c60*/  IMAD R10, R19, R14, R10 ;  /* 0x0000000e130a7224 */ /* 0x004fc800078e020a */
[----:B----4-:R-:W-:-:S04]  /*0c70*/  IMAD R10, R21, R18, R10 ;  /* 0x00000012150a7224 */ /* 0x010fc800078e020a */
[----:B-----5:R-:W-:-:S07]  /*0c80*/  IMAD R11, R23, R8, R10 ;  /* 0x00000008170b7224 */ /* 0x020fce00078e020a */
.L_x_8:
[----:B------:R-:W-:Y:S05]  /*0c90*/  BSYNC.RECONVERGENT B1 ;  /* 0x0000000000017941 */ /* 0x000fea0003800200 */
.L_x_7:
[----:B------:R-:W-:Y:S05]  /*0ca0*/  @!P1 BRA `(.L_x_1) ;  /* 0x0000000000389947 */ /* 0x000fea0003800000 */
[----:B------:R-:W0:Y:S01]  /*0cb0*/  LDC.64 R8, c[0x0][0x398] ;  /* 0x0000e600ff087b82 */ /* 0x000e220000000a00 */
[----:B------:R-:W-:-:S07]  /*0cc0*/  IADD3 R3, PT, PT, -R3, RZ, RZ ;  /* 0x000000ff03037210 */ /* 0x000fce0007ffe1ff */
[----:B------:R-:W1:Y:S02]  /*0cd0*/  LDC.64 R14, c[0x0][0x388] ;  /* 0x0000e200ff0e7b82 */ /* 0x000e640000000a00 */
.L_x_9:
[----:B0-----:R-:W-:Y:S01]  /*0ce0*/  IMAD.WIDE R12, R6, 0x4, R8 ;  /* 0x00000004060c7825 */ /* 0x001fe200078e0208 */
[----:B------:R-:W0:Y:S03]  /*0cf0*/  LDCU UR6, c[0x0][0x390] ;  /* 0x00007200ff0677ac */ /* 0x000e260008000800 */
[----:B-1----:R-:W-:Y:S02]  /*0d00*/  IMAD.WIDE R4, R2, 0x4, R14 ;  /* 0x0000000402047825 */ /* 0x002fe400078e020e */
[----:B------:R-:W2:Y:S04]  /*0d10*/  LDG.E R12, desc[UR4][R12.64] ;  /* 0x000000040c0c7981 */ /* 0x000ea8000c1e1900 */
[----:B------:R-:W2:Y:S01]  /*0d20*/  LDG.E R4, desc[UR4][R4.64] ;  /* 0x0000000404047981 */ /* 0x000ea2000c1e1900 */
[----:B------:R-:W-:-:S02]  /*0d30*/  IADD3 R3, PT, PT, R3, 0x1, RZ ;  /* 0x0000000103037810 */ /* 0x000fc40007ffe0ff */
[----:B------:R-:W-:Y:S02]  /*0d40*/  IADD3 R2, PT, PT, R2, 0x1, RZ ;  /* 0x0000000102027810 */ /* 0x000fe40007ffe0ff */
[----:B------:R-:W-:Y:S02]  /*0d50*/  ISETP.NE.AND P0, PT, R3, RZ, PT ;  /* 0x000000ff0300720c */ /* 0x000fe40003f05270 */
[----:B0-----:R-:W-:Y:S01]  /*0d60*/  IADD3 R6, PT, PT, R6, UR6, RZ ;  /* 0x0000000606067c10 */ /* 0x001fe2000fffe0ff */
[----:B--2---:R-:W-:-:S10]  /*0d70*/  IMAD R11, R4, R12, R11 ;  /* 0x0000000c040b7224 */ /* 0x004fd400078e020b */
[----:B------:R-:W-:Y:S05]  /*0d80*/  @P0 BRA `(.L_x_9) ;  /* 0xfffffffc00d40947 */ /* 0x000fea000383ffff */
.L_x_1:
[----:B------:R-:W-:Y:S05]  /*0d90*/  BSYNC.RECONVERGENT B0 ;  /* 0x0000000000007941 */ /* 0x000fea0003800200 */
.L_x_0:
[----:B------:R-:W0:Y:S02]  /*0da0*/  LDC.64 R2, c[0x0][0x3a8] ;  /* 0x0000ea00ff027b82 */ /* 0x000e240000000a00 */
[----:B0-----:R-:W-:-:S05]  /*0db0*/  IMAD.WIDE R2, R0, 0x4, R2 ;  /* 0x0000000400027825 */ /* 0x001fca00078e0202 */
[----:B------:R-:W-:Y:S01]  /*0dc0*/  STG.E desc[UR4][R2.64], R11 ;  /* 0x0000000b02007986 */ /* 0x000fe2000c101904 */
[----:B------:R-:W-:Y:S05]  /*0dd0*/  EXIT ;  /* 0x000000000000794d */ /* 0x000fea0003800000 */
.L_x_10:
[----:B------:R-:W-:-:S00]  /*0de0*/  BRA `(.L_x_10) ;  /* 0xfffffffc00fc7947 */ /* 0x000fc0000383ffff */
[----:B------:R-:W-:-:S00]  /*0df0*/  NOP ;  /* 0x0000000000007918 */ /* 0x000fc00000000000 */
        /* <DEDUP_REMOVED lines=8> */
.L_x_11:


//--------------------- .nv.shared.reserved.0     --------------------------
	.section	.nv.shared.reserved.0,"aw",@nobits
	.weak		__nv_reservedSMEM_offset_0_alias
	.size		__nv_reservedSMEM_offset_0_alias, 0, 64
	.other		__nv_reservedSMEM_offset_0_alias,@"STO_CUDA_RESERVED_SHARED STV_DEFAULT"
__nv_reservedSMEM_offset_0_alias:
	.zero		0
	.zero		64


//--------------------- .nv.constant0._Z22multiply_kernel_stupid6MatrixS_S_ --------------------------
	.section	.nv.constant0._Z22multiply_kernel_stupid6MatrixS_S_,"a",@progbits
	.sectionflags	@""
	.align	4
.nv.constant0._Z22multiply_kernel_stupid6MatrixS_S_:
	.zero		944


//--------------------- SYMBOLS --------------------------

	.type		.nv.reservedSmem.offset0,@object
	.size		.nv.reservedSmem.offset0,0x4
